//
// Generated by NVIDIA NVVM Compiler
//
// Compiler Build ID: CL-36424714
// Cuda compilation tools, release 13.0, V13.0.88
// Based on NVVM 20.0.0
//

.version 9.0
.target sm_100
.address_size 64

	// .globl	_Z10add_kerneliPfS_

.visible .entry _Z10add_kerneliPfS_(
	.param .u32 _Z10add_kerneliPfS__param_0,
	.param .u64 .ptr .align 1 _Z10add_kerneliPfS__param_1,
	.param .u64 .ptr .align 1 _Z10add_kerneliPfS__param_2
)
{
	.reg .pred 	%p<7>;
	.reg .b32 	%r<27>;
	.reg .b32 	%f<16>;
	.reg .b64 	%rd<24>;

	ld.param.u32 	%r11, [_Z10add_kerneliPfS__param_0];
	ld.param.u64 	%rd7, [_Z10add_kerneliPfS__param_1];
	ld.param.u64 	%rd8, [_Z10add_kerneliPfS__param_2];
	cvta.to.global.u64 	%rd1, %rd8;
	cvta.to.global.u64 	%rd2, %rd7;
	mov.u32 	%r26, %tid.x;
	mov.u32 	%r2, %ntid.x;
	setp.ge.s32 	%p1, %r26, %r11;
	@%p1 bra 	$L__BB0_6;
	add.s32 	%r12, %r26, %r2;
	max.u32 	%r13, %r11, %r12;
	setp.lt.u32 	%p2, %r12, %r11;
	selp.u32 	%r14, 1, 0, %p2;
	add.s32 	%r15, %r12, %r14;
	sub.s32 	%r16, %r13, %r15;
	div.u32 	%r17, %r16, %r2;
	add.s32 	%r3, %r17, %r14;
	and.b32  	%r18, %r3, 3;
	setp.eq.s32 	%p3, %r18, 3;
	@%p3 bra 	$L__BB0_4;
	add.s32 	%r19, %r3, 1;
	and.b32  	%r20, %r19, 3;
	mul.wide.u32 	%rd23, %r26, 4;
	mul.wide.u32 	%rd4, %r2, 4;
	neg.s32 	%r24, %r20;
	mad.lo.s32 	%r26, %r2, %r20, %r26;
$L__BB0_3:
	.pragma "nounroll";
	add.s64 	%rd9, %rd2, %rd23;
	ld.global.f32 	%f1, [%rd9];
	add.s64 	%rd10, %rd1, %rd23;
	ld.global.f32 	%f2, [%rd10];
	add.f32 	%f3, %f1, %f2;
	st.global.f32 	[%rd10], %f3;
	add.s64 	%rd23, %rd23, %rd4;
	add.s32 	%r24, %r24, 1;
	setp.ne.s32 	%p4, %r24, 0;
	@%p4 bra 	$L__BB0_3;
$L__BB0_4:
	setp.lt.u32 	%p5, %r3, 3;
	@%p5 bra 	$L__BB0_6;
$L__BB0_5:
	mul.wide.u32 	%rd11, %r26, 4;
	add.s64 	%rd12, %rd2, %rd11;
	ld.global.f32 	%f4, [%rd12];
	add.s64 	%rd13, %rd1, %rd11;
	ld.global.f32 	%f5, [%rd13];
	add.f32 	%f6, %f4, %f5;
	st.global.f32 	[%rd13], %f6;
	add.s32 	%r21, %r26, %r2;
	mul.wide.u32 	%rd14, %r21, 4;
	add.s64 	%rd15, %rd2, %rd14;
	ld.global.f32 	%f7, [%rd15];
	add.s64 	%rd16, %rd1, %rd14;
	ld.global.f32 	%f8, [%rd16];
	add.f32 	%f9, %f7, %f8;
	st.global.f32 	[%rd16], %f9;
	add.s32 	%r22, %r21, %r2;
	mul.wide.u32 	%rd17, %r22, 4;
	add.s64 	%rd18, %rd2, %rd17;
	ld.global.f32 	%f10, [%rd18];
	add.s64 	%rd19, %rd1, %rd17;
	ld.global.f32 	%f11, [%rd19];
	add.f32 	%f12, %f10, %f11;
	st.global.f32 	[%rd19], %f12;
	add.s32 	%r23, %r22, %r2;
	mul.wide.u32 	%rd20, %r23, 4;
	add.s64 	%rd21, %rd2, %rd20;
	ld.global.f32 	%f13, [%rd21];
	add.s64 	%rd22, %rd1, %rd20;
	ld.global.f32 	%f14, [%rd22];
	add.f32 	%f15, %f13, %f14;
	st.global.f32 	[%rd22], %f15;
	add.s32 	%r26, %r23, %r2;
	setp.lt.s32 	%p6, %r26, %r11;
	@%p6 bra 	$L__BB0_5;
$L__BB0_6:
	ret;

}


// ===== COMPILED SASS (sm_100) =====

	.target	sm_100

	.elftype	@"ET_EXEC"


//--------------------- .note.nv.tkinfo           --------------------------
	.section	.note.nv.tkinfo,"",@"SHT_NOTE"
	.sectionflags	@"SHF_NOTE_NV_TKINFO"
	.tkinfo
        /*0018*/ 	.word	0x00000002
        /*0030*/ 	.string	""
        /*0030*/ 	.string	"ptxas"
        /*0030*/ 	.string	"Cuda compilation tools, release 13.0, V13.0.88"
        /*0030*/ 	.string	"Build cuda_13.0.r13.0/compiler.36424714_0"
        /*0030*/ 	.string	"-arch sm_100 -m 64 "



//--------------------- .note.nv.cuinfo           --------------------------
	.section	.note.nv.cuinfo,"",@"SHT_NOTE"
	.sectionflags	@"SHF_NOTE_NV_CUINFO"
        /*0018*/ 	.short	0x0002
        /*001a*/ 	.short	0x0064
        /*001c*/ 	.short	0x0082
	.zero		2


//--------------------- .nv.info                  --------------------------
	.section	.nv.info,"",@"SHT_CUDA_INFO"
	.align	4


	//----- nvinfo : EIATTR_REGCOUNT
	.align		4
        /*0000*/ 	.byte	0x04, 0x2f
        /*0002*/ 	.short	(.L_1 - .L_0)
	.align		4
.L_0:
        /*0004*/ 	.word	index@(_Z10add_kerneliPfS_)
        /*0008*/ 	.word	0x0000001a


	//----- nvinfo : EIATTR_FRAME_SIZE
	.align		4
.L_1:
        /*000c*/ 	.byte	0x04, 0x11
        /*000e*/ 	.short	(.L_3 - .L_2)
	.align		4
.L_2:
        /*0010*/ 	.word	index@(_Z10add_kerneliPfS_)
        /*0014*/ 	.word	0x00000000


	//----- nvinfo : EIATTR_MIN_STACK_SIZE
	.align		4
.L_3:
        /*0018*/ 	.byte	0x04, 0x12
        /*001a*/ 	.short	(.L_5 - .L_4)
	.align		4
.L_4:
        /*001c*/ 	.word	index@(_Z10add_kerneliPfS_)
        /*0020*/ 	.word	0x00000000
.L_5:


//--------------------- .nv.compat                --------------------------
	.section	.nv.compat,"",@"SHT_CUDA_COMPAT_INFO"
	.align	4
        /*0000*/ 	.byte	0x02, 0x09, 0x00, 0x00, 0x02, 0x02, 0x01, 0x00, 0x02, 0x05, 0x05, 0x00, 0x03, 0x07, 0x01, 0x01
        /*0010*/ 	.byte	0x02, 0x03, 0x00, 0x00, 0x02, 0x06, 0x01, 0x00, 0x04, 0x0b, 0x08, 0x00, 0x09, 0x00, 0x00, 0x00
        /*0020*/ 	.byte	0x00, 0x00, 0x00, 0x00


//--------------------- .nv.info._Z10add_kerneliPfS_ --------------------------
	.section	.nv.info._Z10add_kerneliPfS_,"",@"SHT_CUDA_INFO"
	.sectionflags	@""
	.align	4


	//----- nvinfo : EIATTR_CUDA_API_VERSION
	.align		4
        /*0000*/ 	.byte	0x04, 0x37
        /*0002*/ 	.short	(.L_7 - .L_6)
.L_6:
        /*0004*/ 	.word	0x00000082


	//----- nvinfo : EIATTR_KPARAM_INFO
	.align		4
.L_7:
        /*0008*/ 	.byte	0x04, 0x17
        /*000a*/ 	.short	(.L_9 - .L_8)
.L_8:
        /*000c*/ 	.word	0x00000000
        /*0010*/ 	.short	0x0002
        /*0012*/ 	.short	0x0010
        /*0014*/ 	.byte	0x00, 0xf5, 0x21, 0x00


	//----- nvinfo : EIATTR_KPARAM_INFO
	.align		4
.L_9:
        /*0018*/ 	.byte	0x04, 0x17
        /*001a*/ 	.short	(.L_11 - .L_10)
.L_10:
        /*001c*/ 	.word	0x00000000
        /*0020*/ 	.short	0x0001
        /*0022*/ 	.short	0x0008
        /*0024*/ 	.byte	0x00, 0xf5, 0x21, 0x00


	//----- nvinfo : EIATTR_KPARAM_INFO
	.align		4
.L_11:
        /*0028*/ 	.byte	0x04, 0x17
        /*002a*/ 	.short	(.L_13 - .L_12)
.L_12:
        /*002c*/ 	.word	0x00000000
        /*0030*/ 	.short	0x0000
        /*0032*/ 	.short	0x0000
        /*0034*/ 	.byte	0x00, 0xf0, 0x11, 0x00


	//----- nvinfo : EIATTR_SPARSE_MMA_MASK
	.align		4
.L_13:
        /*0038*/ 	.byte	0x03, 0x50
        /*003a*/ 	.short	0x0000


	//----- nvinfo : EIATTR_MAXREG_COUNT
	.align		4
        /*003c*/ 	.byte	0x03, 0x1b
        /*003e*/ 	.short	0x00ff


	//----- nvinfo : EIATTR_MERCURY_ISA_VERSION
	.align		4
        /*0040*/ 	.byte	0x03, 0x5f
        /*0042*/ 	.short	0x0101


	//----- nvinfo : EIATTR_VRC_CTA_INIT_COUNT
	.align		4
        /*0044*/ 	.byte	0x02, 0x4a
	.zero		1
	.zero		1


	//----- nvinfo : EIATTR_EXIT_INSTR_OFFSETS
	.align		4
        /*0048*/ 	.byte	0x04, 0x1c
        /*004a*/ 	.short	(.L_15 - .L_14)


	//   ....[0]....
.L_14:
        /*004c*/ 	.word	0x00000050


	//   ....[1]....
        /*0050*/ 	.word	0x00000380


	//   ....[2]....
        /*0054*/ 	.word	0x00000590


	//----- nvinfo : EIATTR_CRS_STACK_SIZE
	.align		4
.L_15:
        /*0058*/ 	.byte	0x04, 0x1e
        /*005a*/ 	.short	(.L_17 - .L_16)
.L_16:
        /*005c*/ 	.word	0x00000000


	//----- nvinfo : EIATTR_CBANK_PARAM_SIZE
	.align		4
.L_17:
        /*0060*/ 	.byte	0x03, 0x19
        /*0062*/ 	.short	0x0018


	//----- nvinfo : EIATTR_PARAM_CBANK
	.align		4
        /*0064*/ 	.byte	0x04, 0x0a
        /*0066*/ 	.short	(.L_19 - .L_18)
	.align		4
.L_18:
        /*0068*/ 	.word	index@(.nv.constant0._Z10add_kerneliPfS_)
        /*006c*/ 	.short	0x0380
        /*006e*/ 	.short	0x0018


	//----- nvinfo : EIATTR_SW_WAR
	.align		4
.L_19:
        /*0070*/ 	.byte	0x04, 0x36
        /*0072*/ 	.short	(.L_21 - .L_20)
.L_20:
        /*0074*/ 	.word	0x00000008
.L_21:


//--------------------- .nv.callgraph             --------------------------
	.section	.nv.callgraph,"",@"SHT_CUDA_CALLGRAPH"
	.align	4
	.sectionentsize	8
	.align		4
        /*0000*/ 	.word	0x00000000
	.align		4
        /*0004*/ 	.word	0xffffffff
	.align		4
        /*0008*/ 	.word	0x00000000
	.align		4
        /*000c*/ 	.word	0xfffffffe
	.align		4
        /*0010*/ 	.word	0x00000000
	.align		4
        /*0014*/ 	.word	0xfffffffd
	.align		4
        /*0018*/ 	.word	0x00000000
	.align		4
        /*001c*/ 	.word	0xfffffffc


//--------------------- .text._Z10add_kerneliPfS_ --------------------------
	.section	.text._Z10add_kerneliPfS_,"ax",@progbits
	.align	128
        .global         _Z10add_kerneliPfS_
        .type           _Z10add_kerneliPfS_,@function
        .size           _Z10add_kerneliPfS_,(.L_x_5 - _Z10add_kerneliPfS_)
        .other          _Z10add_kerneliPfS_,@"STO_CUDA_ENTRY STV_DEFAULT"
_Z10add_kerneliPfS_:
.text._Z10add_kerneliPfS_:
[----:B------:R-:W-:Y:S01]  /*0000*/  LDC R1, c[0x0][0x37c] ;  /* 0x0000df00ff017b82 */ /* 0x000fe20000000800 */
[----:B------:R-:W0:Y:S01]  /*0010*/  S2R R3, SR_TID.X ;  /* 0x0000000000037919 */ /* 0x000e220000002100 */
[----:B------:R-:W0:Y:S06]  /*0020*/  LDCU UR6, c[0x0][0x380] ;  /* 0x00007000ff0677ac */ /* 0x000e2c0008000800 */
[----:B------:R-:W1:Y:S01]  /*0030*/  LDC R0, c[0x0][0x360] ;  /* 0x0000d800ff007b82 */ /* 0x000e620000000800 */
[----:B0-----:R-:W-:-:S13]  /*0040*/  ISETP.GE.AND P0, PT, R3, UR6, PT ;  /* 0x0000000603007c0c */ /* 0x001fda000bf06270 */
[----:B------:R-:W-:Y:S05]  /*0050*/  @P0 EXIT ;  /* 0x000000000000094d */ /* 0x000fea0003800000 */
[----:B-1----:R-:W0:Y:S01]  /*0060*/  I2F.U32.RP R8, R0 ;  /* 0x0000000000087306 */ /* 0x002e220000209000 */
[----:B------:R-:W-:Y:S01]  /*0070*/  IADD3 R2, PT, PT, R3, R0, RZ ;  /* 0x0000000003027210 */ /* 0x000fe20007ffe0ff */
[----:B------:R-:W1:Y:S01]  /*0080*/  LDCU.64 UR4, c[0x0][0x358] ;  /* 0x00006b00ff0477ac */ /* 0x000e620008000a00 */
[----:B------:R-:W-:Y:S01]  /*0090*/  ISETP.NE.U32.AND P2, PT, R0, RZ, PT ;  /* 0x000000ff0000720c */ /* 0x000fe20003f45070 */
[----:B------:R-:W-:Y:S01]  /*00a0*/  BSSY.RECONVERGENT B0, `(.L_x_0) ;  /* 0x000002d000007945 */ /* 0x000fe20003800200 */
[C---:B------:R-:W-:Y:S01]  /*00b0*/  ISETP.GE.U32.AND P0, PT, R2.reuse, UR6, PT ;  /* 0x0000000602007c0c */ /* 0x040fe2000bf06070 */
[----:B------:R-:W2:Y:S01]  /*00c0*/  LDCU.64 UR8, c[0x0][0x388] ;  /* 0x00007100ff0877ac */ /* 0x000ea20008000a00 */
[----:B------:R-:W-:Y:S02]  /*00d0*/  VIMNMX.U32 R7, PT, PT, R2, UR6, !PT ;  /* 0x0000000602077c48 */ /* 0x000fe4000ffe0000 */
[----:B------:R-:W-:Y:S01]  /*00e0*/  SEL R6, RZ, 0x1, P0 ;  /* 0x00000001ff067807 */ /* 0x000fe20000000000 */
[----:B------:R-:W3:Y:S03]  /*00f0*/  LDCU.64 UR10, c[0x0][0x390] ;  /* 0x00007200ff0a77ac */ /* 0x000ee60008000a00 */
[----:B------:R-:W-:Y:S01]  /*0100*/  IADD3 R7, PT, PT, R7, -R2, -R6 ;  /* 0x8000000207077210 */ /* 0x000fe20007ffe806 */
[----:B0-----:R-:W0:Y:S02]  /*0110*/  MUFU.RCP R8, R8 ;  /* 0x0000000800087308 */ /* 0x001e240000001000 */
[----:B0-----:R-:W-:-:S06]  /*0120*/  IADD3 R4, PT, PT, R8, 0xffffffe, RZ ;  /* 0x0ffffffe08047810 */ /* 0x001fcc0007ffe0ff */
[----:B------:R0:W4:Y:S02]  /*0130*/  F2I.FTZ.U32.TRUNC.NTZ R5, R4 ;  /* 0x0000000400057305 */ /* 0x000124000021f000 */
[----:B0-----:R-:W-:Y:S02]  /*0140*/  IMAD.MOV.U32 R4, RZ, RZ, RZ ;  /* 0x000000ffff047224 */ /* 0x001fe400078e00ff */
[----:B----4-:R-:W-:-:S04]  /*0150*/  IMAD.MOV R9, RZ, RZ, -R5 ;  /* 0x000000ffff097224 */ /* 0x010fc800078e0a05 */
[----:B------:R-:W-:-:S04]  /*0160*/  IMAD R9, R9, R0, RZ ;  /* 0x0000000009097224 */ /* 0x000fc800078e02ff */
[----:B------:R-:W-:-:S06]  /*0170*/  IMAD.HI.U32 R8, R5, R9, R4 ;  /* 0x0000000905087227 */ /* 0x000fcc00078e0004 */
[----:B------:R-:W-:-:S05]  /*0180*/  IMAD.HI.U32 R5, R8, R7, RZ ;  /* 0x0000000708057227 */ /* 0x000fca00078e00ff */
[----:B------:R-:W-:-:S05]  /*0190*/  IADD3 R2, PT, PT, -R5, RZ, RZ ;  /* 0x000000ff05027210 */ /* 0x000fca0007ffe1ff */
[----:B------:R-:W-:-:S05]  /*01a0*/  IMAD R7, R0, R2, R7 ;  /* 0x0000000200077224 */ /* 0x000fca00078e0207 */
[----:B------:R-:W-:-:S13]  /*01b0*/  ISETP.GE.U32.AND P0, PT, R7, R0, PT ;  /* 0x000000000700720c */ /* 0x000fda0003f06070 */
[----:B------:R-:W-:Y:S01]  /*01c0*/  @P0 IMAD.IADD R7, R7, 0x1, -R0 ;  /* 0x0000000107070824 */ /* 0x000fe200078e0a00 */
[----:B------:R-:W-:-:S04]  /*01d0*/  @P0 IADD3 R5, PT, PT, R5, 0x1, RZ ;  /* 0x0000000105050810 */ /* 0x000fc80007ffe0ff */
[----:B------:R-:W-:-:S13]  /*01e0*/  ISETP.GE.U32.AND P1, PT, R7, R0, PT ;  /* 0x000000000700720c */ /* 0x000fda0003f26070 */
[----:B------:R-:W-:Y:S01]  /*01f0*/  @P1 VIADD R5, R5, 0x1 ;  /* 0x0000000105051836 */ /* 0x000fe20000000000 */
[----:B------:R-:W-:-:S04]  /*0200*/  @!P2 LOP3.LUT R5, RZ, R0, RZ, 0x33, !PT ;  /* 0x00000000ff05a212 */ /* 0x000fc800078e33ff */
[----:B------:R-:W-:-:S04]  /*0210*/  IADD3 R2, PT, PT, R6, R5, RZ ;  /* 0x0000000506027210 */ /* 0x000fc80007ffe0ff */
[C---:B------:R-:W-:Y:S02]  /*0220*/  LOP3.LUT R4, R2.reuse, 0x3, RZ, 0xc0, !PT ;  /* 0x0000000302047812 */ /* 0x040fe400078ec0ff */
[----:B------:R-:W-:Y:S02]  /*0230*/  ISETP.GE.U32.AND P0, PT, R2, 0x3, PT ;  /* 0x000000030200780c */ /* 0x000fe40003f06070 */
[----:B------:R-:W-:-:S13]  /*0240*/  ISETP.NE.AND P1, PT, R4, 0x3, PT ;  /* 0x000000030400780c */ /* 0x000fda0003f25270 */
[----:B-123--:R-:W-:Y:S05]  /*0250*/  @!P1 BRA `(.L_x_1) ;  /* 0x0000000000449947 */ /* 0x00efea0003800000 */
[----:B------:R-:W-:Y:S02]  /*0260*/  VIADD R2, R2, 0x1 ;  /* 0x0000000102027836 */ /* 0x000fe40000000000 */
[----:B------:R-:W-:-:S03]  /*0270*/  IMAD.WIDE.U32 R4, R3, 0x4, RZ ;  /* 0x0000000403047825 */ /* 0x000fc600078e00ff */
[----:B------:R-:W-:-:S05]  /*0280*/  LOP3.LUT R2, R2, 0x3, RZ, 0xc0, !PT ;  /* 0x0000000302027812 */ /* 0x000fca00078ec0ff */
[C---:B------:R-:W-:Y:S01]  /*0290*/  IMAD R3, R2.reuse, R0, R3 ;  /* 0x0000000002037224 */ /* 0x040fe200078e0203 */
[----:B------:R-:W-:-:S07]  /*02a0*/  IADD3 R2, PT, PT, -R2, RZ, RZ ;  /* 0x000000ff02027210 */ /* 0x000fce0007ffe1ff */
.L_x_2:
[C---:B------:R-:W-:Y:S02]  /*02b0*/  IADD3 R8, P1, PT, R4.reuse, UR8, RZ ;  /* 0x0000000804087c10 */ /* 0x040fe4000ff3e0ff */
[----:B0-----:R-:W-:Y:S02]  /*02c0*/  IADD3 R6, P2, PT, R4, UR10, RZ ;  /* 0x0000000a04067c10 */ /* 0x001fe4000ff5e0ff */
[C---:B------:R-:W-:Y:S02]  /*02d0*/  IADD3.X R9, PT, PT, R5.reuse, UR9, RZ, P1, !PT ;  /* 0x0000000905097c10 */ /* 0x040fe40008ffe4ff */
[----:B------:R-:W-:-:S03]  /*02e0*/  IADD3.X R7, PT, PT, R5, UR11, RZ, P2, !PT ;  /* 0x0000000b05077c10 */ /* 0x000fc600097fe4ff */
[----:B------:R-:W2:Y:S04]  /*02f0*/  LDG.E R8, desc[UR4][R8.64] ;  /* 0x0000000408087981 */ /* 0x000ea8000c1e1900 */
[----:B------:R-:W2:Y:S01]  /*0300*/  LDG.E R11, desc[UR4][R6.64] ;  /* 0x00000004060b7981 */ /* 0x000ea2000c1e1900 */
[----:B------:R-:W-:Y:S02]  /*0310*/  VIADD R2, R2, 0x1 ;  /* 0x0000000102027836 */ /* 0x000fe40000000000 */
[----:B------:R-:W-:-:S03]  /*0320*/  IMAD.WIDE.U32 R4, R0, 0x4, R4 ;  /* 0x0000000400047825 */ /* 0x000fc600078e0004 */
[----:B------:R-:W-:Y:S01]  /*0330*/  ISETP.NE.AND P1, PT, R2, RZ, PT ;  /* 0x000000ff0200720c */ /* 0x000fe20003f25270 */
[----:B--2---:R-:W-:-:S05]  /*0340*/  FADD R11, R8, R11 ;  /* 0x0000000b080b7221 */ /* 0x004fca0000000000 */
[----:B------:R0:W-:Y:S07]  /*0350*/  STG.E desc[UR4][R6.64], R11 ;  /* 0x0000000b06007986 */ /* 0x0001ee000c101904 */
[----:B------:R-:W-:Y:S05]  /*0360*/  @P1 BRA `(.L_x_2) ;  /* 0xfffffffc00d01947 */ /* 0x000fea000383ffff */
.L_x_1:
[----:B------:R-:W-:Y:S05]  /*0370*/  BSYNC.RECONVERGENT B0 ;  /* 0x0000000000007941 */ /* 0x000fea0003800200 */
.L_x_0:
[----:B------:R-:W-:Y:S05]  /*0380*/  @!P0 EXIT ;  /* 0x000000000000894d */ /* 0x000fea0003800000 */
.L_x_3:
[----:B0-----:R-:W0:Y:S08]  /*0390*/  LDC.64 R6, c[0x0][0x388] ;  /* 0x0000e200ff067b82 */ /* 0x001e300000000a00 */
[----:B------:R-:W1:Y:S01]  /*03a0*/  LDC.64 R4, c[0x0][0x390] ;  /* 0x0000e400ff047b82 */ /* 0x000e620000000a00 */
[----:B0-----:R-:W-:-:S06]  /*03b0*/  IMAD.WIDE.U32 R8, R3, 0x4, R6 ;  /* 0x0000000403087825 */ /* 0x001fcc00078e0006 */
[----:B------:R-:W2:Y:S01]  /*03c0*/  LDG.E R8, desc[UR4][R8.64] ;  /* 0x0000000408087981 */ /* 0x000ea2000c1e1900 */
[----:B-1----:R-:W-:-:S05]  /*03d0*/  IMAD.WIDE.U32 R10, R3, 0x4, R4 ;  /* 0x00000004030a7825 */ /* 0x002fca00078e0004 */
[----:B------:R-:W2:Y:S01]  /*03e0*/  LDG.E R13, desc[UR4][R10.64] ;  /* 0x000000040a0d7981 */ /* 0x000ea2000c1e1900 */
[----:B------:R-:W-:-:S05]  /*03f0*/  IADD3 R15, PT, PT, R0, R3, RZ ;  /* 0x00000003000f7210 */ /* 0x000fca0007ffe0ff */
[----:B------:R-:W-:-:S04]  /*0400*/  IMAD.WIDE.U32 R2, R15, 0x4, R6 ;  /* 0x000000040f027825 */ /* 0x000fc800078e0006 */
[----:B--2---:R-:W-:Y:S01]  /*0410*/  FADD R17, R8, R13 ;  /* 0x0000000d08117221 */ /* 0x004fe20000000000 */
[----:B------:R-:W-:-:S04]  /*0420*/  IMAD.WIDE.U32 R12, R15, 0x4, R4 ;  /* 0x000000040f0c7825 */ /* 0x000fc800078e0004 */
[----:B------:R0:W-:Y:S04]  /*0430*/  STG.E desc[UR4][R10.64], R17 ;  /* 0x000000110a007986 */ /* 0x0001e8000c101904 */
[----:B------:R-:W2:Y:S04]  /*0440*/  LDG.E R2, desc[UR4][R2.64] ;  /* 0x0000000402027981 */ /* 0x000ea8000c1e1900 */
[----:B------:R-:W2:Y:S01]  /*0450*/  LDG.E R19, desc[UR4][R12.64] ;  /* 0x000000040c137981 */ /* 0x000ea2000c1e1900 */
[----:B------:R-:W-:-:S04]  /*0460*/  IMAD.IADD R21, R15, 0x1, R0 ;  /* 0x000000010f157824 */ /* 0x000fc800078e0200 */
[----:B------:R-:W-:-:S04]  /*0470*/  IMAD.WIDE.U32 R8, R21, 0x4, R6 ;  /* 0x0000000415087825 */ /* 0x000fc800078e0006 */
[----:B------:R-:W-:-:S04]  /*0480*/  IMAD.WIDE.U32 R14, R21, 0x4, R4 ;  /* 0x00000004150e7825 */ /* 0x000fc800078e0004 */
[----:B--2---:R-:W-:-:S05]  /*0490*/  FADD R19, R2, R19 ;  /* 0x0000001302137221 */ /* 0x004fca0000000000 */
[----:B------:R1:W-:Y:S04]  /*04a0*/  STG.E desc[UR4][R12.64], R19 ;  /* 0x000000130c007986 */ /* 0x0003e8000c101904 */
[----:B------:R-:W2:Y:S04]  /*04b0*/  LDG.E R8, desc[UR4][R8.64] ;  /* 0x0000000408087981 */ /* 0x000ea8000c1e1900 */
[----:B------:R-:W2:Y:S01]  /*04c0*/  LDG.E R23, desc[UR4][R14.64] ;  /* 0x000000040e177981 */ /* 0x000ea2000c1e1900 */
[----:B------:R-:W-:-:S05]  /*04d0*/  IADD3 R21, PT, PT, R21, R0, RZ ;  /* 0x0000000015157210 */ /* 0x000fca0007ffe0ff */
[----:B------:R-:W-:-:S04]  /*04e0*/  IMAD.WIDE.U32 R6, R21, 0x4, R6 ;  /* 0x0000000415067825 */ /* 0x000fc800078e0006 */
[----:B------:R-:W-:-:S04]  /*04f0*/  IMAD.WIDE.U32 R4, R21, 0x4, R4 ;  /* 0x0000000415047825 */ /* 0x000fc800078e0004 */
[----:B--2---:R-:W-:-:S05]  /*0500*/  FADD R23, R8, R23 ;  /* 0x0000001708177221 */ /* 0x004fca0000000000 */
[----:B------:R1:W-:Y:S04]  /*0510*/  STG.E desc[UR4][R14.64], R23 ;  /* 0x000000170e007986 */ /* 0x0003e8000c101904 */
[----:B------:R-:W0:Y:S04]  /*0520*/  LDG.E R6, desc[UR4][R6.64] ;  /* 0x0000000406067981 */ /* 0x000e28000c1e1900 */
[----:B------:R-:W0:Y:S02]  /*0530*/  LDG.E R3, desc[UR4][R4.64] ;  /* 0x0000000404037981 */ /* 0x000e24000c1e1900 */
[----:B0-----:R-:W-:Y:S01]  /*0540*/  FADD R11, R6, R3 ;  /* 0x00000003060b7221 */ /* 0x001fe20000000000 */
[----:B------:R-:W-:-:S04]  /*0550*/  IADD3 R3, PT, PT, R21, R0, RZ ;  /* 0x0000000015037210 */ /* 0x000fc80007ffe0ff */
[----:B------:R1:W-:Y:S01]  /*0560*/  STG.E desc[UR4][R4.64], R11 ;  /* 0x0000000b04007986 */ /* 0x0003e2000c101904 */
[----:B------:R-:W-:-:S13]  /*0570*/  ISETP.GE.AND P0, PT, R3, UR6, PT ;  /* 0x0000000603007c0c */ /* 0x000fda000bf06270 */
[----:B-1----:R-:W-:Y:S05]  /*0580*/  @!P0 BRA `(.L_x_3) ;  /* 0xfffffffc00808947 */ /* 0x002fea000383ffff */
[----:B------:R-:W-:Y:S05]  /*0590*/  EXIT ;  /* 0x000000000000794d */ /* 0x000fea0003800000 */
.L_x_4:
[----:B------:R-:W-:-:S00]  /*05a0*/  BRA `(.L_x_4) ;  /* 0xfffffffc00fc7947 */ /* 0x000fc0000383ffff */
[----:B------:R-:W-:-:S00]  /*05b0*/  NOP ;  /* 0x0000000000007918 */ /* 0x000fc00000000000 */
        /* <DEDUP_REMOVED lines=12> */
.L_x_5:


//--------------------- .nv.shared.reserved.0     --------------------------
	.section	.nv.shared.reserved.0,"aw",@nobits
	.weak		__nv_reservedSMEM_offset_0_alias
	.size		__nv_reservedSMEM_offset_0_alias, 0, 64
	.other		__nv_reservedSMEM_offset_0_alias,@"STO_CUDA_RESERVED_SHARED STV_DEFAULT"
__nv_reservedSMEM_offset_0_alias:
	.zero		0
	.zero		64


//--------------------- .nv.constant0._Z10add_kerneliPfS_ --------------------------
	.section	.nv.constant0._Z10add_kerneliPfS_,"a",@progbits
	.sectionflags	@""
	.align	4
.nv.constant0._Z10add_kerneliPfS_:
	.zero		920


//--------------------- SYMBOLS --------------------------

	.type		.nv.reservedSmem.offset0,@object
	.size		.nv.reservedSmem.offset0,0x4
